//
// Generated by NVIDIA NVVM Compiler
//
// Compiler Build ID: CL-36424714
// Cuda compilation tools, release 13.0, V13.0.88
// Based on NVVM 20.0.0
//

.version 9.0
.target sm_100
.address_size 64

	// .globl	_Z13vecadd_kernelPfS_S_j

.visible .entry _Z13vecadd_kernelPfS_S_j(
	.param .u64 .ptr .align 1 _Z13vecadd_kernelPfS_S_j_param_0,
	.param .u64 .ptr .align 1 _Z13vecadd_kernelPfS_S_j_param_1,
	.param .u64 .ptr .align 1 _Z13vecadd_kernelPfS_S_j_param_2,
	.param .u32 _Z13vecadd_kernelPfS_S_j_param_3
)
{
	.reg .pred 	%p<2>;
	.reg .b32 	%r<6>;
	.reg .b32 	%f<4>;
	.reg .b64 	%rd<11>;

	ld.param.u64 	%rd1, [_Z13vecadd_kernelPfS_S_j_param_0];
	ld.param.u64 	%rd2, [_Z13vecadd_kernelPfS_S_j_param_1];
	ld.param.u64 	%rd3, [_Z13vecadd_kernelPfS_S_j_param_2];
	ld.param.u32 	%r2, [_Z13vecadd_kernelPfS_S_j_param_3];
	mov.u32 	%r3, %ctaid.x;
	mov.u32 	%r4, %ntid.x;
	mov.u32 	%r5, %tid.x;
	mad.lo.s32 	%r1, %r3, %r4, %r5;
	setp.ge.u32 	%p1, %r1, %r2;
	@%p1 bra 	$L__BB0_2;
	cvta.to.global.u64 	%rd4, %rd1;
	cvta.to.global.u64 	%rd5, %rd2;
	cvta.to.global.u64 	%rd6, %rd3;
	mul.wide.u32 	%rd7, %r1, 4;
	add.s64 	%rd8, %rd4, %rd7;
	ld.global.f32 	%f1, [%rd8];
	add.s64 	%rd9, %rd5, %rd7;
	ld.global.f32 	%f2, [%rd9];
	add.f32 	%f3, %f1, %f2;
	add.s64 	%rd10, %rd6, %rd7;
	st.global.f32 	[%rd10], %f3;
$L__BB0_2:
	ret;

}


// ===== COMPILED SASS (sm_100) =====

	.target	sm_100

	.elftype	@"ET_EXEC"


//--------------------- .note.nv.tkinfo           --------------------------
	.section	.note.nv.tkinfo,"",@"SHT_NOTE"
	.sectionflags	@"SHF_NOTE_NV_TKINFO"
	.tkinfo
        /*0018*/ 	.word	0x00000002
        /*0030*/ 	.string	""
        /*0030*/ 	.string	"ptxas"
        /*0030*/ 	.string	"Cuda compilation tools, release 13.0, V13.0.88"
        /*0030*/ 	.string	"Build cuda_13.0.r13.0/compiler.36424714_0"
        /*0030*/ 	.string	"-arch sm_100 -m 64 "



//--------------------- .note.nv.cuinfo           --------------------------
	.section	.note.nv.cuinfo,"",@"SHT_NOTE"
	.sectionflags	@"SHF_NOTE_NV_CUINFO"
        /*0018*/ 	.short	0x0002
        /*001a*/ 	.short	0x0064
        /*001c*/ 	.short	0x0082
	.zero		2


//--------------------- .nv.info                  --------------------------
	.section	.nv.info,"",@"SHT_CUDA_INFO"
	.align	4


	//----- nvinfo : EIATTR_REGCOUNT
	.align		4
        /*0000*/ 	.byte	0x04, 0x2f
        /*0002*/ 	.short	(.L_1 - .L_0)
	.align		4
.L_0:
        /*0004*/ 	.word	index@(_Z13vecadd_kernelPfS_S_j)
        /*0008*/ 	.word	0x0000000c


	//----- nvinfo : EIATTR_FRAME_SIZE
	.align		4
.L_1:
        /*000c*/ 	.byte	0x04, 0x11
        /*000e*/ 	.short	(.L_3 - .L_2)
	.align		4
.L_2:
        /*0010*/ 	.word	index@(_Z13vecadd_kernelPfS_S_j)
        /*0014*/ 	.word	0x00000000


	//----- nvinfo : EIATTR_MIN_STACK_SIZE
	.align		4
.L_3:
        /*0018*/ 	.byte	0x04, 0x12
        /*001a*/ 	.short	(.L_5 - .L_4)
	.align		4
.L_4:
        /*001c*/ 	.word	index@(_Z13vecadd_kernelPfS_S_j)
        /*0020*/ 	.word	0x00000000
.L_5:


//--------------------- .nv.compat                --------------------------
	.section	.nv.compat,"",@"SHT_CUDA_COMPAT_INFO"
	.align	4
        /*0000*/ 	.byte	0x02, 0x09, 0x00, 0x00, 0x02, 0x02, 0x01, 0x00, 0x02, 0x05, 0x05, 0x00, 0x03, 0x07, 0x01, 0x01
        /*0010*/ 	.byte	0x02, 0x03, 0x00, 0x00, 0x02, 0x06, 0x01, 0x00, 0x04, 0x0b, 0x08, 0x00, 0x09, 0x00, 0x00, 0x00
        /*0020*/ 	.byte	0x00, 0x00, 0x00, 0x00


//--------------------- .nv.info._Z13vecadd_kernelPfS_S_j --------------------------
	.section	.nv.info._Z13vecadd_kernelPfS_S_j,"",@"SHT_CUDA_INFO"
	.sectionflags	@""
	.align	4


	//----- nvinfo : EIATTR_CUDA_API_VERSION
	.align		4
        /*0000*/ 	.byte	0x04, 0x37
        /*0002*/ 	.short	(.L_7 - .L_6)
.L_6:
        /*0004*/ 	.word	0x00000082


	//----- nvinfo : EIATTR_KPARAM_INFO
	.align		4
.L_7:
        /*0008*/ 	.byte	0x04, 0x17
        /*000a*/ 	.short	(.L_9 - .L_8)
.L_8:
        /*000c*/ 	.word	0x00000000
        /*0010*/ 	.short	0x0003
        /*0012*/ 	.short	0x0018
        /*0014*/ 	.byte	0x00, 0xf0, 0x11, 0x00


	//----- nvinfo : EIATTR_KPARAM_INFO
	.align		4
.L_9:
        /*0018*/ 	.byte	0x04, 0x17
        /*001a*/ 	.short	(.L_11 - .L_10)
.L_10:
        /*001c*/ 	.word	0x00000000
        /*0020*/ 	.short	0x0002
        /*0022*/ 	.short	0x0010
        /*0024*/ 	.byte	0x00, 0xf5, 0x21, 0x00


	//----- nvinfo : EIATTR_KPARAM_INFO
	.align		4
.L_11:
        /*0028*/ 	.byte	0x04, 0x17
        /*002a*/ 	.short	(.L_13 - .L_12)
.L_12:
        /*002c*/ 	.word	0x00000000
        /*0030*/ 	.short	0x0001
        /*0032*/ 	.short	0x0008
        /*0034*/ 	.byte	0x00, 0xf5, 0x21, 0x00


	//----- nvinfo : EIATTR_KPARAM_INFO
	.align		4
.L_13:
        /*0038*/ 	.byte	0x04, 0x17
        /*003a*/ 	.short	(.L_15 - .L_14)
.L_14:
        /*003c*/ 	.word	0x00000000
        /*0040*/ 	.short	0x0000
        /*0042*/ 	.short	0x0000
        /*0044*/ 	.byte	0x00, 0xf5, 0x21, 0x00


	//----- nvinfo : EIATTR_SPARSE_MMA_MASK
	.align		4
.L_15:
        /*0048*/ 	.byte	0x03, 0x50
        /*004a*/ 	.short	0x0000


	//----- nvinfo : EIATTR_MAXREG_COUNT
	.align		4
        /*004c*/ 	.byte	0x03, 0x1b
        /*004e*/ 	.short	0x00ff


	//----- nvinfo : EIATTR_MERCURY_ISA_VERSION
	.align		4
        /*0050*/ 	.byte	0x03, 0x5f
        /*0052*/ 	.short	0x0101


	//----- nvinfo : EIATTR_VRC_CTA_INIT_COUNT
	.align		4
        /*0054*/ 	.byte	0x02, 0x4a
	.zero		1
	.zero		1


	//----- nvinfo : EIATTR_EXIT_INSTR_OFFSETS
	.align		4
        /*0058*/ 	.byte	0x04, 0x1c
        /*005a*/ 	.short	(.L_17 - .L_16)


	//   ....[0]....
.L_16:
        /*005c*/ 	.word	0x00000070


	//   ....[1]....
        /*0060*/ 	.word	0x00000130


	//----- nvinfo : EIATTR_CBANK_PARAM_SIZE
	.align		4
.L_17:
        /*0064*/ 	.byte	0x03, 0x19
        /*0066*/ 	.short	0x001c


	//----- nvinfo : EIATTR_PARAM_CBANK
	.align		4
        /*0068*/ 	.byte	0x04, 0x0a
        /*006a*/ 	.short	(.L_19 - .L_18)
	.align		4
.L_18:
        /*006c*/ 	.word	index@(.nv.constant0._Z13vecadd_kernelPfS_S_j)
        /*0070*/ 	.short	0x0380
        /*0072*/ 	.short	0x001c


	//----- nvinfo : EIATTR_SW_WAR
	.align		4
.L_19:
        /*0074*/ 	.byte	0x04, 0x36
        /*0076*/ 	.short	(.L_21 - .L_20)
.L_20:
        /*0078*/ 	.word	0x00000008
.L_21:


//--------------------- .nv.callgraph             --------------------------
	.section	.nv.callgraph,"",@"SHT_CUDA_CALLGRAPH"
	.align	4
	.sectionentsize	8
	.align		4
        /*0000*/ 	.word	0x00000000
	.align		4
        /*0004*/ 	.word	0xffffffff
	.align		4
        /*0008*/ 	.word	0x00000000
	.align		4
        /*000c*/ 	.word	0xfffffffe
	.align		4
        /*0010*/ 	.word	0x00000000
	.align		4
        /*0014*/ 	.word	0xfffffffd
	.align		4
        /*0018*/ 	.word	0x00000000
	.align		4
        /*001c*/ 	.word	0xfffffffc


//--------------------- .text._Z13vecadd_kernelPfS_S_j --------------------------
	.section	.text._Z13vecadd_kernelPfS_S_j,"ax",@progbits
	.align	128
        .global         _Z13vecadd_kernelPfS_S_j
        .type           _Z13vecadd_kernelPfS_S_j,@function
        .size           _Z13vecadd_kernelPfS_S_j,(.L_x_1 - _Z13vecadd_kernelPfS_S_j)
        .other          _Z13vecadd_kernelPfS_S_j,@"STO_CUDA_ENTRY STV_DEFAULT"
_Z13vecadd_kernelPfS_S_j:
.text._Z13vecadd_kernelPfS_S_j:
[----:B------:R-:W-:Y:S01]  /*0000*/  LDC R1, c[0x0][0x37c] ;  /* 0x0000df00ff017b82 */ /* 0x000fe20000000800 */
[----:B------:R-:W0:Y:S07]  /*0010*/  S2R R0, SR_TID.X ;  /* 0x0000000000007919 */ /* 0x000e2e0000002100 */
[----:B------:R-:W0:Y:S01]  /*0020*/  S2UR UR4, SR_CTAID.X ;  /* 0x00000000000479c3 */ /* 0x000e220000002500 */
[----:B------:R-:W1:Y:S07]  /*0030*/  LDCU UR5, c[0x0][0x398] ;  /* 0x00007300ff0577ac */ /* 0x000e6e0008000800 */
[----:B------:R-:W0:Y:S02]  /*0040*/  LDC R9, c[0x0][0x360] ;  /* 0x0000d800ff097b82 */ /* 0x000e240000000800 */
[----:B0-----:R-:W-:-:S05]  /*0050*/  IMAD R9, R9, UR4, R0 ;  /* 0x0000000409097c24 */ /* 0x001fca000f8e0200 */
[----:B-1----:R-:W-:-:S13]  /*0060*/  ISETP.GE.U32.AND P0, PT, R9, UR5, PT ;  /* 0x0000000509007c0c */ /* 0x002fda000bf06070 */
[----:B------:R-:W-:Y:S05]  /*0070*/  @P0 EXIT ;  /* 0x000000000000094d */ /* 0x000fea0003800000 */
[----:B------:R-:W0:Y:S01]  /*0080*/  LDC.64 R2, c[0x0][0x380] ;  /* 0x0000e000ff027b82 */ /* 0x000e220000000a00 */
[----:B------:R-:W1:Y:S07]  /*0090*/  LDCU.64 UR4, c[0x0][0x358] ;  /* 0x00006b00ff0477ac */ /* 0x000e6e0008000a00 */
[----:B------:R-:W2:Y:S08]  /*00a0*/  LDC.64 R4, c[0x0][0x388] ;  /* 0x0000e200ff047b82 */ /* 0x000eb00000000a00 */
[----:B------:R-:W3:Y:S01]  /*00b0*/  LDC.64 R6, c[0x0][0x390] ;  /* 0x0000e400ff067b82 */ /* 0x000ee20000000a00 */
[----:B0-----:R-:W-:-:S06]  /*00c0*/  IMAD.WIDE.U32 R2, R9, 0x4, R2 ;  /* 0x0000000409027825 */ /* 0x001fcc00078e0002 */
[----:B-1----:R-:W4:Y:S01]  /*00d0*/  LDG.E R2, desc[UR4][R2.64] ;  /* 0x0000000402027981 */ /* 0x002f22000c1e1900 */
[----:B--2---:R-:W-:-:S06]  /*00e0*/  IMAD.WIDE.U32 R4, R9, 0x4, R4 ;  /* 0x0000000409047825 */ /* 0x004fcc00078e0004 */
[----:B------:R-:W4:Y:S01]  /*00f0*/  LDG.E R5, desc[UR4][R4.64] ;  /* 0x0000000404057981 */ /* 0x000f22000c1e1900 */
[----:B---3--:R-:W-:-:S04]  /*0100*/  IMAD.WIDE.U32 R6, R9, 0x4, R6 ;  /* 0x0000000409067825 */ /* 0x008fc800078e0006 */
[----:B----4-:R-:W-:-:S05]  /*0110*/  FADD R9, R2, R5 ;  /* 0x0000000502097221 */ /* 0x010fca0000000000 */
[----:B------:R-:W-:Y:S01]  /*0120*/  STG.E desc[UR4][R6.64], R9 ;  /* 0x0000000906007986 */ /* 0x000fe2000c101904 */
[----:B------:R-:W-:Y:S05]  /*0130*/  EXIT ;  /* 0x000000000000794d */ /* 0x000fea0003800000 */
.L_x_0:
[----:B------:R-:W-:-:S00]  /*0140*/  BRA `(.L_x_0) ;  /* 0xfffffffc00fc7947 */ /* 0x000fc0000383ffff */
[----:B------:R-:W-:-:S00]  /*0150*/  NOP ;  /* 0x0000000000007918 */ /* 0x000fc00000000000 */
        /* <DEDUP_REMOVED lines=10> */
.L_x_1:


//--------------------- .nv.shared.reserved.0     --------------------------
	.section	.nv.shared.reserved.0,"aw",@nobits
	.weak		__nv_reservedSMEM_offset_0_alias
	.size		__nv_reservedSMEM_offset_0_alias, 0, 64
	.other		__nv_reservedSMEM_offset_0_alias,@"STO_CUDA_RESERVED_SHARED STV_DEFAULT"
__nv_reservedSMEM_offset_0_alias:
	.zero		0
	.zero		64


//--------------------- .nv.constant0._Z13vecadd_kernelPfS_S_j --------------------------
	.section	.nv.constant0._Z13vecadd_kernelPfS_S_j,"a",@progbits
	.sectionflags	@""
	.align	4
.nv.constant0._Z13vecadd_kernelPfS_S_j:
	.zero		924


//--------------------- SYMBOLS --------------------------

	.type		.nv.reservedSmem.offset0,@object
	.size		.nv.reservedSmem.offset0,0x4
